//
// Generated by NVIDIA NVVM Compiler
//
// Compiler Build ID: CL-36424714
// Cuda compilation tools, release 13.0, V13.0.88
// Based on NVVM 20.0.0
//

.version 9.0
.target sm_100
.address_size 64

	// .globl	_Z11sgemm_naiveiiifPfS_fS_

.visible .entry _Z11sgemm_naiveiiifPfS_fS_(
	.param .u32 _Z11sgemm_naiveiiifPfS_fS__param_0,
	.param .u32 _Z11sgemm_naiveiiifPfS_fS__param_1,
	.param .u32 _Z11sgemm_naiveiiifPfS_fS__param_2,
	.param .f32 _Z11sgemm_naiveiiifPfS_fS__param_3,
	.param .u64 .ptr .align 1 _Z11sgemm_naiveiiifPfS_fS__param_4,
	.param .u64 .ptr .align 1 _Z11sgemm_naiveiiifPfS_fS__param_5,
	.param .f32 _Z11sgemm_naiveiiifPfS_fS__param_6,
	.param .u64 .ptr .align 1 _Z11sgemm_naiveiiifPfS_fS__param_7
)
{
	.reg .pred 	%p<13>;
	.reg .b32 	%r<46>;
	.reg .b32 	%f<73>;
	.reg .b64 	%rd<40>;

	ld.param.u32 	%r22, [_Z11sgemm_naiveiiifPfS_fS__param_0];
	ld.param.u32 	%r23, [_Z11sgemm_naiveiiifPfS_fS__param_1];
	ld.param.u32 	%r21, [_Z11sgemm_naiveiiifPfS_fS__param_2];
	ld.param.f32 	%f13, [_Z11sgemm_naiveiiifPfS_fS__param_3];
	ld.param.u64 	%rd5, [_Z11sgemm_naiveiiifPfS_fS__param_4];
	ld.param.u64 	%rd6, [_Z11sgemm_naiveiiifPfS_fS__param_5];
	ld.param.f32 	%f14, [_Z11sgemm_naiveiiifPfS_fS__param_6];
	ld.param.u64 	%rd4, [_Z11sgemm_naiveiiifPfS_fS__param_7];
	cvta.to.global.u64 	%rd1, %rd6;
	cvta.to.global.u64 	%rd2, %rd5;
	mov.u32 	%r24, %tid.x;
	mov.u32 	%r25, %ctaid.x;
	mov.u32 	%r26, %ntid.x;
	mad.lo.s32 	%r1, %r25, %r26, %r24;
	mov.u32 	%r27, %tid.y;
	mov.u32 	%r28, %ctaid.y;
	mov.u32 	%r29, %ntid.y;
	mad.lo.s32 	%r30, %r28, %r29, %r27;
	setp.ge.s32 	%p1, %r1, %r22;
	setp.ge.s32 	%p2, %r30, %r23;
	or.pred  	%p3, %p1, %p2;
	@%p3 bra 	$L__BB0_14;
	setp.lt.s32 	%p4, %r21, 1;
	mov.f32 	%f72, 0f00000000;
	@%p4 bra 	$L__BB0_13;
	mul.lo.s32 	%r3, %r21, %r1;
	and.b32  	%r4, %r21, 7;
	setp.lt.u32 	%p5, %r21, 8;
	mov.f32 	%f72, 0f00000000;
	mov.b32 	%r44, 0;
	@%p5 bra 	$L__BB0_5;
	and.b32  	%r44, %r21, 2147483640;
	neg.s32 	%r42, %r44;
	shl.b32 	%r7, %r23, 3;
	add.s64 	%rd3, %rd2, 16;
	mov.f32 	%f72, 0f00000000;
	mul.wide.s32 	%rd11, %r23, 4;
	mov.u32 	%r40, %r3;
	mov.u32 	%r41, %r30;
$L__BB0_4:
	.pragma "nounroll";
	mul.wide.s32 	%rd7, %r40, 4;
	add.s64 	%rd8, %rd3, %rd7;
	ld.global.f32 	%f19, [%rd8+-16];
	mul.wide.s32 	%rd9, %r41, 4;
	add.s64 	%rd10, %rd1, %rd9;
	ld.global.f32 	%f20, [%rd10];
	fma.rn.f32 	%f21, %f19, %f20, %f72;
	ld.global.f32 	%f22, [%rd8+-12];
	add.s64 	%rd12, %rd10, %rd11;
	ld.global.f32 	%f23, [%rd12];
	fma.rn.f32 	%f24, %f22, %f23, %f21;
	ld.global.f32 	%f25, [%rd8+-8];
	add.s64 	%rd13, %rd12, %rd11;
	ld.global.f32 	%f26, [%rd13];
	fma.rn.f32 	%f27, %f25, %f26, %f24;
	ld.global.f32 	%f28, [%rd8+-4];
	add.s64 	%rd14, %rd13, %rd11;
	ld.global.f32 	%f29, [%rd14];
	fma.rn.f32 	%f30, %f28, %f29, %f27;
	ld.global.f32 	%f31, [%rd8];
	add.s64 	%rd15, %rd14, %rd11;
	ld.global.f32 	%f32, [%rd15];
	fma.rn.f32 	%f33, %f31, %f32, %f30;
	ld.global.f32 	%f34, [%rd8+4];
	add.s64 	%rd16, %rd15, %rd11;
	ld.global.f32 	%f35, [%rd16];
	fma.rn.f32 	%f36, %f34, %f35, %f33;
	ld.global.f32 	%f37, [%rd8+8];
	add.s64 	%rd17, %rd16, %rd11;
	ld.global.f32 	%f38, [%rd17];
	fma.rn.f32 	%f39, %f37, %f38, %f36;
	ld.global.f32 	%f40, [%rd8+12];
	add.s64 	%rd18, %rd17, %rd11;
	ld.global.f32 	%f41, [%rd18];
	fma.rn.f32 	%f72, %f40, %f41, %f39;
	add.s32 	%r42, %r42, 8;
	add.s32 	%r41, %r41, %r7;
	add.s32 	%r40, %r40, 8;
	setp.ne.s32 	%p6, %r42, 0;
	@%p6 bra 	$L__BB0_4;
$L__BB0_5:
	setp.eq.s32 	%p7, %r4, 0;
	@%p7 bra 	$L__BB0_13;
	and.b32  	%r15, %r21, 3;
	setp.lt.u32 	%p8, %r4, 4;
	@%p8 bra 	$L__BB0_8;
	add.s32 	%r32, %r44, %r3;
	mul.wide.s32 	%rd19, %r32, 4;
	add.s64 	%rd20, %rd2, %rd19;
	ld.global.f32 	%f43, [%rd20];
	mad.lo.s32 	%r33, %r44, %r23, %r30;
	mul.wide.s32 	%rd21, %r33, 4;
	add.s64 	%rd22, %rd1, %rd21;
	ld.global.f32 	%f44, [%rd22];
	fma.rn.f32 	%f45, %f43, %f44, %f72;
	ld.global.f32 	%f46, [%rd20+4];
	mul.wide.s32 	%rd23, %r23, 4;
	add.s64 	%rd24, %rd22, %rd23;
	ld.global.f32 	%f47, [%rd24];
	fma.rn.f32 	%f48, %f46, %f47, %f45;
	ld.global.f32 	%f49, [%rd20+8];
	add.s64 	%rd25, %rd24, %rd23;
	ld.global.f32 	%f50, [%rd25];
	fma.rn.f32 	%f51, %f49, %f50, %f48;
	ld.global.f32 	%f52, [%rd20+12];
	add.s64 	%rd26, %rd25, %rd23;
	ld.global.f32 	%f53, [%rd26];
	fma.rn.f32 	%f72, %f52, %f53, %f51;
	add.s32 	%r44, %r44, 4;
$L__BB0_8:
	setp.eq.s32 	%p9, %r15, 0;
	@%p9 bra 	$L__BB0_13;
	setp.eq.s32 	%p10, %r15, 1;
	@%p10 bra 	$L__BB0_11;
	add.s32 	%r34, %r44, %r3;
	mul.wide.s32 	%rd27, %r34, 4;
	add.s64 	%rd28, %rd2, %rd27;
	ld.global.f32 	%f55, [%rd28];
	mad.lo.s32 	%r35, %r44, %r23, %r30;
	mul.wide.s32 	%rd29, %r35, 4;
	add.s64 	%rd30, %rd1, %rd29;
	ld.global.f32 	%f56, [%rd30];
	fma.rn.f32 	%f57, %f55, %f56, %f72;
	ld.global.f32 	%f58, [%rd28+4];
	mul.wide.s32 	%rd31, %r23, 4;
	add.s64 	%rd32, %rd30, %rd31;
	ld.global.f32 	%f59, [%rd32];
	fma.rn.f32 	%f72, %f58, %f59, %f57;
	add.s32 	%r44, %r44, 2;
$L__BB0_11:
	and.b32  	%r36, %r21, 1;
	setp.eq.b32 	%p11, %r36, 1;
	not.pred 	%p12, %p11;
	@%p12 bra 	$L__BB0_13;
	add.s32 	%r37, %r44, %r3;
	mul.wide.s32 	%rd33, %r37, 4;
	add.s64 	%rd34, %rd2, %rd33;
	ld.global.f32 	%f60, [%rd34];
	mad.lo.s32 	%r38, %r44, %r23, %r30;
	mul.wide.s32 	%rd35, %r38, 4;
	add.s64 	%rd36, %rd1, %rd35;
	ld.global.f32 	%f61, [%rd36];
	fma.rn.f32 	%f72, %f60, %f61, %f72;
$L__BB0_13:
	mad.lo.s32 	%r39, %r23, %r1, %r30;
	cvta.to.global.u64 	%rd37, %rd4;
	mul.wide.s32 	%rd38, %r39, 4;
	add.s64 	%rd39, %rd37, %rd38;
	ld.global.f32 	%f62, [%rd39];
	mul.f32 	%f63, %f14, %f62;
	fma.rn.f32 	%f64, %f13, %f72, %f63;
	st.global.f32 	[%rd39], %f64;
$L__BB0_14:
	ret;

}


// ===== COMPILED SASS (sm_100) =====

	.target	sm_100

	.elftype	@"ET_EXEC"


//--------------------- .note.nv.tkinfo           --------------------------
	.section	.note.nv.tkinfo,"",@"SHT_NOTE"
	.sectionflags	@"SHF_NOTE_NV_TKINFO"
	.tkinfo
        /*0018*/ 	.word	0x00000002
        /*0030*/ 	.string	""
        /*0030*/ 	.string	"ptxas"
        /*0030*/ 	.string	"Cuda compilation tools, release 13.0, V13.0.88"
        /*0030*/ 	.string	"Build cuda_13.0.r13.0/compiler.36424714_0"
        /*0030*/ 	.string	"-arch sm_100 -m 64 "



//--------------------- .note.nv.cuinfo           --------------------------
	.section	.note.nv.cuinfo,"",@"SHT_NOTE"
	.sectionflags	@"SHF_NOTE_NV_CUINFO"
        /*0018*/ 	.short	0x0002
        /*001a*/ 	.short	0x0064
        /*001c*/ 	.short	0x0082
	.zero		2


//--------------------- .nv.info                  --------------------------
	.section	.nv.info,"",@"SHT_CUDA_INFO"
	.align	4


	//----- nvinfo : EIATTR_REGCOUNT
	.align		4
        /*0000*/ 	.byte	0x04, 0x2f
        /*0002*/ 	.short	(.L_1 - .L_0)
	.align		4
.L_0:
        /*0004*/ 	.word	index@(_Z11sgemm_naiveiiifPfS_fS_)
        /*0008*/ 	.word	0x00000020


	//----- nvinfo : EIATTR_FRAME_SIZE
	.align		4
.L_1:
        /*000c*/ 	.byte	0x04, 0x11
        /*000e*/ 	.short	(.L_3 - .L_2)
	.align		4
.L_2:
        /*0010*/ 	.word	index@(_Z11sgemm_naiveiiifPfS_fS_)
        /*0014*/ 	.word	0x00000000


	//----- nvinfo : EIATTR_MIN_STACK_SIZE
	.align		4
.L_3:
        /*0018*/ 	.byte	0x04, 0x12
        /*001a*/ 	.short	(.L_5 - .L_4)
	.align		4
.L_4:
        /*001c*/ 	.word	index@(_Z11sgemm_naiveiiifPfS_fS_)
        /*0020*/ 	.word	0x00000000
.L_5:


//--------------------- .nv.compat                --------------------------
	.section	.nv.compat,"",@"SHT_CUDA_COMPAT_INFO"
	.align	4
        /*0000*/ 	.byte	0x02, 0x09, 0x00, 0x00, 0x02, 0x02, 0x01, 0x00, 0x02, 0x05, 0x05, 0x00, 0x03, 0x07, 0x01, 0x01
        /*0010*/ 	.byte	0x02, 0x03, 0x00, 0x00, 0x02, 0x06, 0x01, 0x00, 0x04, 0x0b, 0x08, 0x00, 0x09, 0x00, 0x00, 0x00
        /*0020*/ 	.byte	0x00, 0x00, 0x00, 0x00


//--------------------- .nv.info._Z11sgemm_naiveiiifPfS_fS_ --------------------------
	.section	.nv.info._Z11sgemm_naiveiiifPfS_fS_,"",@"SHT_CUDA_INFO"
	.sectionflags	@""
	.align	4


	//----- nvinfo : EIATTR_CUDA_API_VERSION
	.align		4
        /*0000*/ 	.byte	0x04, 0x37
        /*0002*/ 	.short	(.L_7 - .L_6)
.L_6:
        /*0004*/ 	.word	0x00000082


	//----- nvinfo : EIATTR_KPARAM_INFO
	.align		4
.L_7:
        /*0008*/ 	.byte	0x04, 0x17
        /*000a*/ 	.short	(.L_9 - .L_8)
.L_8:
        /*000c*/ 	.word	0x00000000
        /*0010*/ 	.short	0x0007
        /*0012*/ 	.short	0x0028
        /*0014*/ 	.byte	0x00, 0xf5, 0x21, 0x00


	//----- nvinfo : EIATTR_KPARAM_INFO
	.align		4
.L_9:
        /*0018*/ 	.byte	0x04, 0x17
        /*001a*/ 	.short	(.L_11 - .L_10)
.L_10:
        /*001c*/ 	.word	0x00000000
        /*0020*/ 	.short	0x0006
        /*0022*/ 	.short	0x0020
        /*0024*/ 	.byte	0x00, 0xf0, 0x11, 0x00


	//----- nvinfo : EIATTR_KPARAM_INFO
	.align		4
.L_11:
        /*0028*/ 	.byte	0x04, 0x17
        /*002a*/ 	.short	(.L_13 - .L_12)
.L_12:
        /*002c*/ 	.word	0x00000000
        /*0030*/ 	.short	0x0005
        /*0032*/ 	.short	0x0018
        /*0034*/ 	.byte	0x00, 0xf5, 0x21, 0x00


	//----- nvinfo : EIATTR_KPARAM_INFO
	.align		4
.L_13:
        /*0038*/ 	.byte	0x04, 0x17
        /*003a*/ 	.short	(.L_15 - .L_14)
.L_14:
        /*003c*/ 	.word	0x00000000
        /*0040*/ 	.short	0x0004
        /*0042*/ 	.short	0x0010
        /*0044*/ 	.byte	0x00, 0xf5, 0x21, 0x00


	//----- nvinfo : EIATTR_KPARAM_INFO
	.align		4
.L_15:
        /*0048*/ 	.byte	0x04, 0x17
        /*004a*/ 	.short	(.L_17 - .L_16)
.L_16:
        /*004c*/ 	.word	0x00000000
        /*0050*/ 	.short	0x0003
        /*0052*/ 	.short	0x000c
        /*0054*/ 	.byte	0x00, 0xf0, 0x11, 0x00


	//----- nvinfo : EIATTR_KPARAM_INFO
	.align		4
.L_17:
        /*0058*/ 	.byte	0x04, 0x17
        /*005a*/ 	.short	(.L_19 - .L_18)
.L_18:
        /*005c*/ 	.word	0x00000000
        /*0060*/ 	.short	0x0002
        /*0062*/ 	.short	0x0008
        /*0064*/ 	.byte	0x00, 0xf0, 0x11, 0x00


	//----- nvinfo : EIATTR_KPARAM_INFO
	.align		4
.L_19:
        /*0068*/ 	.byte	0x04, 0x17
        /*006a*/ 	.short	(.L_21 - .L_20)
.L_20:
        /*006c*/ 	.word	0x00000000
        /*0070*/ 	.short	0x0001
        /*0072*/ 	.short	0x0004
        /*0074*/ 	.byte	0x00, 0xf0, 0x11, 0x00


	//----- nvinfo : EIATTR_KPARAM_INFO
	.align		4
.L_21:
        /*0078*/ 	.byte	0x04, 0x17
        /*007a*/ 	.short	(.L_23 - .L_22)
.L_22:
        /*007c*/ 	.word	0x00000000
        /*0080*/ 	.short	0x0000
        /*0082*/ 	.short	0x0000
        /*0084*/ 	.byte	0x00, 0xf0, 0x11, 0x00


	//----- nvinfo : EIATTR_SPARSE_MMA_MASK
	.align		4
.L_23:
        /*0088*/ 	.byte	0x03, 0x50
        /*008a*/ 	.short	0x0000


	//----- nvinfo : EIATTR_MAXREG_COUNT
	.align		4
        /*008c*/ 	.byte	0x03, 0x1b
        /*008e*/ 	.short	0x00ff


	//----- nvinfo : EIATTR_MERCURY_ISA_VERSION
	.align		4
        /*0090*/ 	.byte	0x03, 0x5f
        /*0092*/ 	.short	0x0101


	//----- nvinfo : EIATTR_VRC_CTA_INIT_COUNT
	.align		4
        /*0094*/ 	.byte	0x02, 0x4a
	.zero		1
	.zero		1


	//----- nvinfo : EIATTR_EXIT_INSTR_OFFSETS
	.align		4
        /*0098*/ 	.byte	0x04, 0x1c
        /*009a*/ 	.short	(.L_25 - .L_24)


	//   ....[0]....
.L_24:
        /*009c*/ 	.word	0x000000c0


	//   ....[1]....
        /*00a0*/ 	.word	0x00000890


	//----- nvinfo : EIATTR_CBANK_PARAM_SIZE
	.align		4
.L_25:
        /*00a4*/ 	.byte	0x03, 0x19
        /*00a6*/ 	.short	0x0030


	//----- nvinfo : EIATTR_PARAM_CBANK
	.align		4
        /*00a8*/ 	.byte	0x04, 0x0a
        /*00aa*/ 	.short	(.L_27 - .L_26)
	.align		4
.L_26:
        /*00ac*/ 	.word	index@(.nv.constant0._Z11sgemm_naiveiiifPfS_fS_)
        /*00b0*/ 	.short	0x0380
        /*00b2*/ 	.short	0x0030


	//----- nvinfo : EIATTR_SW_WAR
	.align		4
.L_27:
        /*00b4*/ 	.byte	0x04, 0x36
        /*00b6*/ 	.short	(.L_29 - .L_28)
.L_28:
        /*00b8*/ 	.word	0x00000008
.L_29:


//--------------------- .nv.callgraph             --------------------------
	.section	.nv.callgraph,"",@"SHT_CUDA_CALLGRAPH"
	.align	4
	.sectionentsize	8
	.align		4
        /*0000*/ 	.word	0x00000000
	.align		4
        /*0004*/ 	.word	0xffffffff
	.align		4
        /*0008*/ 	.word	0x00000000
	.align		4
        /*000c*/ 	.word	0xfffffffe
	.align		4
        /*0010*/ 	.word	0x00000000
	.align		4
        /*0014*/ 	.word	0xfffffffd
	.align		4
        /*0018*/ 	.word	0x00000000
	.align		4
        /*001c*/ 	.word	0xfffffffc


//--------------------- .text._Z11sgemm_naiveiiifPfS_fS_ --------------------------
	.section	.text._Z11sgemm_naiveiiifPfS_fS_,"ax",@progbits
	.align	128
        .global         _Z11sgemm_naiveiiifPfS_fS_
        .type           _Z11sgemm_naiveiiifPfS_fS_,@function
        .size           _Z11sgemm_naiveiiifPfS_fS_,(.L_x_5 - _Z11sgemm_naiveiiifPfS_fS_)
        .other          _Z11sgemm_naiveiiifPfS_fS_,@"STO_CUDA_ENTRY STV_DEFAULT"
_Z11sgemm_naiveiiifPfS_fS_:
.text._Z11sgemm_naiveiiifPfS_fS_:
[----:B------:R-:W-:Y:S01]  /*0000*/  LDC R1, c[0x0][0x37c] ;  /* 0x0000df00ff017b82 */ /* 0x000fe20000000800 */
[----:B------:R-:W0:Y:S07]  /*0010*/  S2R R16, SR_TID.Y ;  /* 0x0000000000107919 */ /* 0x000e2e0000002200 */
[----:B------:R-:W1:Y:S01]  /*0020*/  LDC R5, c[0x0][0x360] ;  /* 0x0000d800ff057b82 */ /* 0x000e620000000800 */
[----:B------:R-:W1:Y:S07]  /*0030*/  S2R R0, SR_TID.X ;  /* 0x0000000000007919 */ /* 0x000e6e0000002100 */
[----:B------:R-:W0:Y:S08]  /*0040*/  S2UR UR5, SR_CTAID.Y ;  /* 0x00000000000579c3 */ /* 0x000e300000002600 */
[----:B------:R-:W0:Y:S08]  /*0050*/  LDC R7, c[0x0][0x364] ;  /* 0x0000d900ff077b82 */ /* 0x000e300000000800 */
[----:B------:R-:W1:Y:S08]  /*0060*/  S2UR UR4, SR_CTAID.X ;  /* 0x00000000000479c3 */ /* 0x000e700000002500 */
[----:B------:R-:W2:Y:S01]  /*0070*/  LDC.64 R2, c[0x0][0x380] ;  /* 0x0000e000ff027b82 */ /* 0x000ea20000000a00 */
[----:B0-----:R-:W-:-:S02]  /*0080*/  IMAD R16, R7, UR5, R16 ;  /* 0x0000000507107c24 */ /* 0x001fc4000f8e0210 */
[----:B-1----:R-:W-:-:S03]  /*0090*/  IMAD R0, R5, UR4, R0 ;  /* 0x0000000405007c24 */ /* 0x002fc6000f8e0200 */
[----:B--2---:R-:W-:-:S04]  /*00a0*/  ISETP.GE.AND P0, PT, R16, R3, PT ;  /* 0x000000031000720c */ /* 0x004fc80003f06270 */
[----:B------:R-:W-:-:S13]  /*00b0*/  ISETP.GE.OR P0, PT, R0, R2, P0 ;  /* 0x000000020000720c */ /* 0x000fda0000706670 */
[----:B------:R-:W-:Y:S05]  /*00c0*/  @P0 EXIT ;  /* 0x000000000000094d */ /* 0x000fea0003800000 */
[----:B------:R-:W0:Y:S01]  /*00d0*/  LDC R17, c[0x0][0x388] ;  /* 0x0000e200ff117b82 */ /* 0x000e220000000800 */
[----:B------:R-:W1:Y:S01]  /*00e0*/  LDCU.64 UR6, c[0x0][0x358] ;  /* 0x00006b00ff0677ac */ /* 0x000e620008000a00 */
[----:B------:R-:W-:Y:S01]  /*00f0*/  HFMA2 R26, -RZ, RZ, 0, 0 ;  /* 0x00000000ff1a7431 */ /* 0x000fe200000001ff */
[----:B0-----:R-:W-:-:S13]  /*0100*/  ISETP.GE.AND P0, PT, R17, 0x1, PT ;  /* 0x000000011100780c */ /* 0x001fda0003f06270 */
[----:B-1----:R-:W-:Y:S05]  /*0110*/  @!P0 BRA `(.L_x_0) ;  /* 0x0000000400b88947 */ /* 0x002fea0003800000 */
[C---:B------:R-:W-:Y:S01]  /*0120*/  ISETP.GE.U32.AND P1, PT, R17.reuse, 0x8, PT ;  /* 0x000000081100780c */ /* 0x040fe20003f26070 */
[----:B------:R-:W-:Y:S01]  /*0130*/  IMAD R18, R0, R17, RZ ;  /* 0x0000001100127224 */ /* 0x000fe200078e02ff */
[----:B------:R-:W-:Y:S02]  /*0140*/  LOP3.LUT R25, R17, 0x7, RZ, 0xc0, !PT ;  /* 0x0000000711197812 */ /* 0x000fe400078ec0ff */
[----:B------:R-:W-:Y:S02]  /*0150*/  MOV R26, RZ ;  /* 0x000000ff001a7202 */ /* 0x000fe40000000f00 */
[----:B------:R-:W-:Y:S02]  /*0160*/  ISETP.NE.AND P0, PT, R25, RZ, PT ;  /* 0x000000ff1900720c */ /* 0x000fe40003f05270 */
[----:B------:R-:W-:-:S05]  /*0170*/  MOV R19, RZ ;  /* 0x000000ff00137202 */ /* 0x000fca0000000f00 */
[----:B------:R-:W-:Y:S06]  /*0180*/  @!P1 BRA `(.L_x_1) ;  /* 0x0000000000c49947 */ /* 0x000fec0003800000 */
[----:B------:R-:W0:Y:S01]  /*0190*/  LDCU.64 UR4, c[0x0][0x390] ;  /* 0x00007200ff0477ac */ /* 0x000e220008000a00 */
[----:B------:R-:W-:Y:S02]  /*01a0*/  LOP3.LUT R19, R17, 0x7ffffff8, RZ, 0xc0, !PT ;  /* 0x7ffffff811137812 */ /* 0x000fe400078ec0ff */
[----:B------:R-:W-:Y:S02]  /*01b0*/  MOV R26, RZ ;  /* 0x000000ff001a7202 */ /* 0x000fe40000000f00 */
[----:B------:R-:W-:Y:S02]  /*01c0*/  MOV R2, R18 ;  /* 0x0000001200027202 */ /* 0x000fe40000000f00 */
[----:B------:R-:W-:Y:S02]  /*01d0*/  MOV R22, R16 ;  /* 0x0000001000167202 */ /* 0x000fe40000000f00 */
[----:B------:R-:W-:Y:S01]  /*01e0*/  IADD3 R20, PT, PT, -R19, RZ, RZ ;  /* 0x000000ff13147210 */ /* 0x000fe20007ffe1ff */
[----:B0-----:R-:W-:-:S04]  /*01f0*/  UIADD3 UR4, UP0, UPT, UR4, 0x10, URZ ;  /* 0x0000001004047890 */ /* 0x001fc8000ff1e0ff */
[----:B------:R-:W-:-:S12]  /*0200*/  UIADD3.X UR5, UPT, UPT, URZ, UR5, URZ, UP0, !UPT ;  /* 0x00000005ff057290 */ /* 0x000fd800087fe4ff */
.L_x_2:
[----:B------:R-:W0:Y:S01]  /*0210*/  LDC.64 R14, c[0x0][0x398] ;  /* 0x0000e600ff0e7b82 */ /* 0x000e220000000a00 */
[----:B------:R-:W-:Y:S02]  /*0220*/  MOV R4, UR4 ;  /* 0x0000000400047c02 */ /* 0x000fe40008000f00 */
[----:B------:R-:W-:-:S03]  /*0230*/  MOV R5, UR5 ;  /* 0x0000000500057c02 */ /* 0x000fc60008000f00 */
[----:B------:R-:W-:-:S05]  /*0240*/  IMAD.WIDE R4, R2, 0x4, R4 ;  /* 0x0000000402047825 */ /* 0x000fca00078e0204 */
[----:B------:R-:W2:Y:S04]  /*0250*/  LDG.E R21, desc[UR6][R4.64+-0x10] ;  /* 0xfffff00604157981 */ /* 0x000ea8000c1e1900 */
[----:B------:R-:W3:Y:S04]  /*0260*/  LDG.E R23, desc[UR6][R4.64+-0xc] ;  /* 0xfffff40604177981 */ /* 0x000ee8000c1e1900 */
[----:B------:R-:W4:Y:S01]  /*0270*/  LDG.E R29, desc[UR6][R4.64+-0x8] ;  /* 0xfffff806041d7981 */ /* 0x000f22000c1e1900 */
[----:B0-----:R-:W-:-:S05]  /*0280*/  IMAD.WIDE R14, R22, 0x4, R14 ;  /* 0x00000004160e7825 */ /* 0x001fca00078e020e */
[----:B------:R0:W2:Y:S01]  /*0290*/  LDG.E R24, desc[UR6][R14.64] ;  /* 0x000000060e187981 */ /* 0x0000a2000c1e1900 */
[----:B------:R-:W-:-:S04]  /*02a0*/  IMAD.WIDE R12, R3, 0x4, R14 ;  /* 0x00000004030c7825 */ /* 0x000fc800078e020e */
[C---:B------:R-:W-:Y:S02]  /*02b0*/  IMAD.WIDE R6, R3.reuse, 0x4, R12 ;  /* 0x0000000403067825 */ /* 0x040fe400078e020c */
[----:B------:R-:W3:Y:S02]  /*02c0*/  LDG.E R12, desc[UR6][R12.64] ;  /* 0x000000060c0c7981 */ /* 0x000ee4000c1e1900 */
[C---:B------:R-:W-:Y:S02]  /*02d0*/  IMAD.WIDE R8, R3.reuse, 0x4, R6 ;  /* 0x0000000403087825 */ /* 0x040fe400078e0206 */
[----:B------:R1:W4:Y:S02]  /*02e0*/  LDG.E R28, desc[UR6][R6.64] ;  /* 0x00000006061c7981 */ /* 0x000324000c1e1900 */
[C---:B------:R-:W-:Y:S02]  /*02f0*/  IMAD.WIDE R10, R3.reuse, 0x4, R8 ;  /* 0x00000004030a7825 */ /* 0x040fe400078e0208 */
[----:B------:R-:W5:Y:S02]  /*0300*/  LDG.E R8, desc[UR6][R8.64] ;  /* 0x0000000608087981 */ /* 0x000f64000c1e1900 */
[----:B0-----:R-:W-:-:S05]  /*0310*/  IMAD.WIDE R14, R3, 0x4, R10 ;  /* 0x00000004030e7825 */ /* 0x001fca00078e020a */
[----:B------:R-:W5:Y:S04]  /*0320*/  LDG.E R13, desc[UR6][R14.64] ;  /* 0x000000060e0d7981 */ /* 0x000f68000c1e1900 */
[----:B------:R-:W5:Y:S04]  /*0330*/  LDG.E R9, desc[UR6][R10.64] ;  /* 0x000000060a097981 */ /* 0x000f68000c1e1900 */
[----:B------:R-:W5:Y:S04]  /*0340*/  LDG.E R11, desc[UR6][R4.64+-0x4] ;  /* 0xfffffc06040b7981 */ /* 0x000f68000c1e1900 */
[----:B------:R-:W5:Y:S01]  /*0350*/  LDG.E R10, desc[UR6][R4.64+0x8] ;  /* 0x00000806040a7981 */ /* 0x000f62000c1e1900 */
[----:B--2---:R-:W-:Y:S01]  /*0360*/  FFMA R24, R21, R24, R26 ;  /* 0x0000001815187223 */ /* 0x004fe2000000001a */
[----:B------:R-:W-:-:S02]  /*0370*/  IMAD.WIDE R26, R3, 0x4, R14 ;  /* 0x00000004031a7825 */ /* 0x000fc400078e020e */
[----:B------:R-:W2:Y:S04]  /*0380*/  LDG.E R21, desc[UR6][R4.64] ;  /* 0x0000000604157981 */ /* 0x000ea8000c1e1900 */
[----:B------:R-:W2:Y:S01]  /*0390*/  LDG.E R14, desc[UR6][R4.64+0x4] ;  /* 0x00000406040e7981 */ /* 0x000ea2000c1e1900 */
[----:B-1----:R-:W-:-:S03]  /*03a0*/  IMAD.WIDE R6, R3, 0x4, R26 ;  /* 0x0000000403067825 */ /* 0x002fc600078e021a */
[----:B------:R-:W2:Y:S04]  /*03b0*/  LDG.E R15, desc[UR6][R4.64+0xc] ;  /* 0x00000c06040f7981 */ /* 0x000ea8000c1e1900 */
[----:B------:R-:W2:Y:S04]  /*03c0*/  LDG.E R6, desc[UR6][R6.64] ;  /* 0x0000000606067981 */ /* 0x000ea8000c1e1900 */
[----:B------:R-:W2:Y:S01]  /*03d0*/  LDG.E R5, desc[UR6][R26.64] ;  /* 0x000000061a057981 */ /* 0x000ea2000c1e1900 */
[----:B---3--:R-:W-:Y:S01]  /*03e0*/  FFMA R12, R23, R12, R24 ;  /* 0x0000000c170c7223 */ /* 0x008fe20000000018 */
[----:B------:R-:W-:-:S03]  /*03f0*/  IADD3 R20, PT, PT, R20, 0x8, RZ ;  /* 0x0000000814147810 */ /* 0x000fc60007ffe0ff */
[----:B----4-:R-:W-:Y:S01]  /*0400*/  FFMA R12, R29, R28, R12 ;  /* 0x0000001c1d0c7223 */ /* 0x010fe2000000000c */
[----:B------:R-:W-:Y:S02]  /*0410*/  ISETP.NE.AND P1, PT, R20, RZ, PT ;  /* 0x000000ff1400720c */ /* 0x000fe40003f25270 */
[----:B------:R-:W-:Y:S01]  /*0420*/  LEA R22, R3, R22, 0x3 ;  /* 0x0000001603167211 */ /* 0x000fe200078e18ff */
[----:B-----5:R-:W-:Y:S01]  /*0430*/  FFMA R8, R11, R8, R12 ;  /* 0x000000080b087223 */ /* 0x020fe2000000000c */
[----:B------:R-:W-:-:S03]  /*0440*/  IADD3 R2, PT, PT, R2, 0x8, RZ ;  /* 0x0000000802027810 */ /* 0x000fc60007ffe0ff */
[----:B--2---:R-:W-:-:S04]  /*0450*/  FFMA R9, R21, R9, R8 ;  /* 0x0000000915097223 */ /* 0x004fc80000000008 */
[----:B------:R-:W-:-:S04]  /*0460*/  FFMA R9, R14, R13, R9 ;  /* 0x0000000d0e097223 */ /* 0x000fc80000000009 */
[----:B------:R-:W-:-:S04]  /*0470*/  FFMA R10, R10, R5, R9 ;  /* 0x000000050a0a7223 */ /* 0x000fc80000000009 */
[----:B------:R-:W-:Y:S01]  /*0480*/  FFMA R26, R15, R6, R10 ;  /* 0x000000060f1a7223 */ /* 0x000fe2000000000a */
[----:B------:R-:W-:Y:S06]  /*0490*/  @P1 BRA `(.L_x_2) ;  /* 0xfffffffc005c1947 */ /* 0x000fec000383ffff */
.L_x_1:
[----:B------:R-:W-:Y:S05]  /*04a0*/  @!P0 BRA `(.L_x_0) ;  /* 0x0000000000d48947 */ /* 0x000fea0003800000 */
[----:B------:R-:W-:Y:S02]  /*04b0*/  ISETP.GE.U32.AND P0, PT, R25, 0x4, PT ;  /* 0x000000041900780c */ /* 0x000fe40003f06070 */
[----:B------:R-:W-:-:S04]  /*04c0*/  LOP3.LUT R2, R17, 0x3, RZ, 0xc0, !PT ;  /* 0x0000000311027812 */ /* 0x000fc800078ec0ff */
[----:B------:R-:W-:-:S07]  /*04d0*/  ISETP.NE.AND P1, PT, R2, RZ, PT ;  /* 0x000000ff0200720c */ /* 0x000fce0003f25270 */
[----:B------:R-:W-:Y:S06]  /*04e0*/  @!P0 BRA `(.L_x_3) ;  /* 0x0000000000588947 */ /* 0x000fec0003800000 */
[----:B------:R-:W0:Y:S01]  /*04f0*/  LDC.64 R10, c[0x0][0x398] ;  /* 0x0000e600ff0a7b82 */ /* 0x000e220000000a00 */
[----:B------:R-:W-:Y:S01]  /*0500*/  IMAD R9, R19, R3, R16 ;  /* 0x0000000313097224 */ /* 0x000fe200078e0210 */
[----:B------:R-:W-:-:S06]  /*0510*/  IADD3 R7, PT, PT, R18, R19, RZ ;  /* 0x0000001312077210 */ /* 0x000fcc0007ffe0ff */
[----:B------:R-:W1:Y:S01]  /*0520*/  LDC.64 R4, c[0x0][0x390] ;  /* 0x0000e400ff047b82 */ /* 0x000e620000000a00 */
[----:B0-----:R-:W-:-:S04]  /*0530*/  IMAD.WIDE R10, R9, 0x4, R10 ;  /* 0x00000004090a7825 */ /* 0x001fc800078e020a */
[----:B------:R-:W-:Y:S02]  /*0540*/  IMAD.WIDE R12, R3, 0x4, R10 ;  /* 0x00000004030c7825 */ /* 0x000fe400078e020a */
[----:B------:R-:W2:Y:S02]  /*0550*/  LDG.E R10, desc[UR6][R10.64] ;  /* 0x000000060a0a7981 */ /* 0x000ea4000c1e1900 */
[----:B-1----:R-:W-:-:S04]  /*0560*/  IMAD.WIDE R4, R7, 0x4, R4 ;  /* 0x0000000407047825 */ /* 0x002fc800078e0204 */
[C---:B------:R-:W-:Y:S01]  /*0570*/  IMAD.WIDE R6, R3.reuse, 0x4, R12 ;  /* 0x0000000403067825 */ /* 0x040fe200078e020c */
[----:B------:R-:W2:Y:S04]  /*0580*/  LDG.E R15, desc[UR6][R4.64] ;  /* 0x00000006040f7981 */ /* 0x000ea8000c1e1900 */
[----:B------:R-:W3:Y:S01]  /*0590*/  LDG.E R12, desc[UR6][R12.64] ;  /* 0x000000060c0c7981 */ /* 0x000ee2000c1e1900 */
[----:B------:R-:W-:-:S03]  /*05a0*/  IMAD.WIDE R8, R3, 0x4, R6 ;  /* 0x0000000403087825 */ /* 0x000fc600078e0206 */
[----:B------:R-:W3:Y:S04]  /*05b0*/  LDG.E R14, desc[UR6][R4.64+0x4] ;  /* 0x00000406040e7981 */ /* 0x000ee8000c1e1900 */
[----:B------:R-:W4:Y:S04]  /*05c0*/  LDG.E R20, desc[UR6][R6.64] ;  /* 0x0000000606147981 */ /* 0x000f28000c1e1900 */
[----:B------:R-:W4:Y:S04]  /*05d0*/  LDG.E R21, desc[UR6][R4.64+0x8] ;  /* 0x0000080604157981 */ /* 0x000f28000c1e1900 */
[----:B------:R-:W5:Y:S04]  /*05e0*/  LDG.E R23, desc[UR6][R4.64+0xc] ;  /* 0x00000c0604177981 */ /* 0x000f68000c1e1900 */
[----:B------:R-:W5:Y:S01]  /*05f0*/  LDG.E R8, desc[UR6][R8.64] ;  /* 0x0000000608087981 */ /* 0x000f62000c1e1900 */
[----:B------:R-:W-:Y:S01]  /*0600*/  IADD3 R19, PT, PT, R19, 0x4, RZ ;  /* 0x0000000413137810 */ /* 0x000fe20007ffe0ff */
[----:B--2---:R-:W-:-:S04]  /*0610*/  FFMA R15, R15, R10, R26 ;  /* 0x0000000a0f0f7223 */ /* 0x004fc8000000001a */
[----:B---3--:R-:W-:-:S04]  /*0620*/  FFMA R14, R14, R12, R15 ;  /* 0x0000000c0e0e7223 */ /* 0x008fc8000000000f */
[----:B----4-:R-:W-:-:S04]  /*0630*/  FFMA R14, R21, R20, R14 ;  /* 0x00000014150e7223 */ /* 0x010fc8000000000e */
[----:B-----5:R-:W-:-:S07]  /*0640*/  FFMA R26, R23, R8, R14 ;  /* 0x00000008171a7223 */ /* 0x020fce000000000e */
.L_x_3:
[----:B------:R-:W-:Y:S05]  /*0650*/  @!P1 BRA `(.L_x_0) ;  /* 0x0000000000689947 */ /* 0x000fea0003800000 */
[----:B------:R-:W0:Y:S01]  /*0660*/  LDC.64 R10, c[0x0][0x398] ;  /* 0x0000e600ff0a7b82 */ /* 0x000e220000000a00 */
[----:B------:R-:W-:Y:S02]  /*0670*/  ISETP.NE.AND P0, PT, R2, 0x1, PT ;  /* 0x000000010200780c */ /* 0x000fe40003f05270 */
[----:B------:R-:W-:-:S04]  /*0680*/  LOP3.LUT R17, R17, 0x1, RZ, 0xc0, !PT ;  /* 0x0000000111117812 */ /* 0x000fc800078ec0ff */
[----:B------:R-:W-:Y:S01]  /*0690*/  ISETP.NE.U32.AND P1, PT, R17, 0x1, PT ;  /* 0x000000011100780c */ /* 0x000fe20003f25070 */
[----:B------:R-:W1:Y:S06]  /*06a0*/  LDC.64 R8, c[0x0][0x390] ;  /* 0x0000e400ff087b82 */ /* 0x000e6c0000000a00 */
[C---:B------:R-:W-:Y:S01]  /*06b0*/  @P0 IMAD R15, R19.reuse, R3, R16 ;  /* 0x00000003130f0224 */ /* 0x040fe200078e0210 */
[----:B------:R-:W-:Y:S01]  /*06c0*/  @P0 IADD3 R13, PT, PT, R18, R19, RZ ;  /* 0x00000013120d0210 */ /* 0x000fe20007ffe0ff */
[----:B------:R-:W2:Y:S01]  /*06d0*/  LDC.64 R6, c[0x0][0x390] ;  /* 0x0000e400ff067b82 */ /* 0x000ea20000000a00 */
[----:B------:R-:W-:-:S07]  /*06e0*/  @P0 IADD3 R19, PT, PT, R19, 0x2, RZ ;  /* 0x0000000213130810 */ /* 0x000fce0007ffe0ff */
[----:B------:R-:W3:Y:S01]  /*06f0*/  LDC.64 R4, c[0x0][0x398] ;  /* 0x0000e600ff047b82 */ /* 0x000ee20000000a00 */
[----:B0-----:R-:W-:Y:S01]  /*0700*/  @P0 IMAD.WIDE R10, R15, 0x4, R10 ;  /* 0x000000040f0a0825 */ /* 0x001fe200078e020a */
[----:B------:R-:W-:-:S03]  /*0710*/  @!P1 IADD3 R15, PT, PT, R18, R19, RZ ;  /* 0x00000013120f9210 */ /* 0x000fc60007ffe0ff */
[----:B------:R-:W-:Y:S01]  /*0720*/  @!P1 IMAD R19, R19, R3, R16 ;  /* 0x0000000313139224 */ /* 0x000fe200078e0210 */
[----:B------:R-:W4:Y:S01]  /*0730*/  @P0 LDG.E R2, desc[UR6][R10.64] ;  /* 0x000000060a020981 */ /* 0x000f22000c1e1900 */
[----:B-1----:R-:W-:-:S04]  /*0740*/  @P0 IMAD.WIDE R8, R13, 0x4, R8 ;  /* 0x000000040d080825 */ /* 0x002fc800078e0208 */
[----:B------:R-:W-:Y:S01]  /*0750*/  @P0 IMAD.WIDE R12, R3, 0x4, R10 ;  /* 0x00000004030c0825 */ /* 0x000fe200078e020a */
[----:B------:R-:W4:Y:S03]  /*0760*/  @P0 LDG.E R17, desc[UR6][R8.64] ;  /* 0x0000000608110981 */ /* 0x000f26000c1e1900 */
[----:B--2---:R-:W-:Y:S01]  /*0770*/  @!P1 IMAD.WIDE R6, R15, 0x4, R6 ;  /* 0x000000040f069825 */ /* 0x004fe200078e0206 */
[----:B------:R-:W2:Y:S04]  /*0780*/  @P0 LDG.E R21, desc[UR6][R8.64+0x4] ;  /* 0x0000040608150981 */ /* 0x000ea8000c1e1900 */
[----:B------:R-:W2:Y:S01]  /*0790*/  @P0 LDG.E R12, desc[UR6][R12.64] ;  /* 0x000000060c0c0981 */ /* 0x000ea2000c1e1900 */
[----:B---3--:R-:W-:-:S03]  /*07a0*/  @!P1 IMAD.WIDE R4, R19, 0x4, R4 ;  /* 0x0000000413049825 */ /* 0x008fc600078e0204 */
[----:B------:R-:W3:Y:S04]  /*07b0*/  @!P1 LDG.E R7, desc[UR6][R6.64] ;  /* 0x0000000606079981 */ /* 0x000ee8000c1e1900 */
[----:B------:R-:W3:Y:S01]  /*07c0*/  @!P1 LDG.E R4, desc[UR6][R4.64] ;  /* 0x0000000604049981 */ /* 0x000ee2000c1e1900 */
[----:B----4-:R-:W-:-:S04]  /*07d0*/  @P0 FFMA R2, R17, R2, R26 ;  /* 0x0000000211020223 */ /* 0x010fc8000000001a */
[----:B--2---:R-:W-:-:S04]  /*07e0*/  @P0 FFMA R26, R21, R12, R2 ;  /* 0x0000000c151a0223 */ /* 0x004fc80000000002 */
[----:B---3--:R-:W-:-:S07]  /*07f0*/  @!P1 FFMA R26, R7, R4, R26 ;  /* 0x00000004071a9223 */ /* 0x008fce000000001a */
.L_x_0:
[----:B------:R-:W0:Y:S01]  /*0800*/  LDC.64 R4, c[0x0][0x3a8] ;  /* 0x0000ea00ff047b82 */ /* 0x000e220000000a00 */
[----:B------:R-:W-:Y:S01]  /*0810*/  IMAD R3, R0, R3, R16 ;  /* 0x0000000300037224 */ /* 0x000fe200078e0210 */
[----:B------:R-:W1:Y:S01]  /*0820*/  LDCU UR4, c[0x0][0x3a0] ;  /* 0x00007400ff0477ac */ /* 0x000e620008000800 */
[----:B------:R-:W2:Y:S02]  /*0830*/  LDCU UR5, c[0x0][0x38c] ;  /* 0x00007180ff0577ac */ /* 0x000ea40008000800 */
[----:B0-----:R-:W-:-:S05]  /*0840*/  IMAD.WIDE R2, R3, 0x4, R4 ;  /* 0x0000000403027825 */ /* 0x001fca00078e0204 */
[----:B------:R-:W1:Y:S02]  /*0850*/  LDG.E R0, desc[UR6][R2.64] ;  /* 0x0000000602007981 */ /* 0x000e64000c1e1900 */
[----:B-1----:R-:W-:-:S04]  /*0860*/  FMUL R5, R0, UR4 ;  /* 0x0000000400057c20 */ /* 0x002fc80008400000 */
[----:B--2---:R-:W-:-:S05]  /*0870*/  FFMA R5, R26, UR5, R5 ;  /* 0x000000051a057c23 */ /* 0x004fca0008000005 */
[----:B------:R-:W-:Y:S01]  /*0880*/  STG.E desc[UR6][R2.64], R5 ;  /* 0x0000000502007986 */ /* 0x000fe2000c101906 */
[----:B------:R-:W-:Y:S05]  /*0890*/  EXIT ;  /* 0x000000000000794d */ /* 0x000fea0003800000 */
.L_x_4:
[----:B------:R-:W-:-:S00]  /*08a0*/  BRA `(.L_x_4) ;  /* 0xfffffffc00fc7947 */ /* 0x000fc0000383ffff */
[----:B------:R-:W-:-:S00]  /*08b0*/  NOP ;  /* 0x0000000000007918 */ /* 0x000fc00000000000 */
        /* <DEDUP_REMOVED lines=12> */
.L_x_5:


//--------------------- .nv.shared.reserved.0     --------------------------
	.section	.nv.shared.reserved.0,"aw",@nobits
	.weak		__nv_reservedSMEM_offset_0_alias
	.size		__nv_reservedSMEM_offset_0_alias, 0, 64
	.other		__nv_reservedSMEM_offset_0_alias,@"STO_CUDA_RESERVED_SHARED STV_DEFAULT"
__nv_reservedSMEM_offset_0_alias:
	.zero		0
	.zero		64


//--------------------- .nv.constant0._Z11sgemm_naiveiiifPfS_fS_ --------------------------
	.section	.nv.constant0._Z11sgemm_naiveiiifPfS_fS_,"a",@progbits
	.sectionflags	@""
	.align	4
.nv.constant0._Z11sgemm_naiveiiifPfS_fS_:
	.zero		944


//--------------------- SYMBOLS --------------------------

	.type		.nv.reservedSmem.offset0,@object
	.size		.nv.reservedSmem.offset0,0x4
